//
// Generated by NVIDIA NVVM Compiler
//
// Compiler Build ID: CL-36424714
// Cuda compilation tools, release 13.0, V13.0.88
// Based on NVVM 20.0.0
//

.version 9.0
.target sm_100
.address_size 64

	// .globl	_Z6vecAddPiS_S_i

.visible .entry _Z6vecAddPiS_S_i(
	.param .u64 .ptr .align 1 _Z6vecAddPiS_S_i_param_0,
	.param .u64 .ptr .align 1 _Z6vecAddPiS_S_i_param_1,
	.param .u64 .ptr .align 1 _Z6vecAddPiS_S_i_param_2,
	.param .u32 _Z6vecAddPiS_S_i_param_3
)
{
	.reg .b32 	%r<8>;
	.reg .b64 	%rd<11>;

	ld.param.u64 	%rd1, [_Z6vecAddPiS_S_i_param_0];
	ld.param.u64 	%rd2, [_Z6vecAddPiS_S_i_param_1];
	ld.param.u64 	%rd3, [_Z6vecAddPiS_S_i_param_2];
	cvta.to.global.u64 	%rd4, %rd3;
	cvta.to.global.u64 	%rd5, %rd2;
	cvta.to.global.u64 	%rd6, %rd1;
	mov.u32 	%r1, %ctaid.x;
	mov.u32 	%r2, %ntid.x;
	mov.u32 	%r3, %tid.x;
	mad.lo.s32 	%r4, %r1, %r2, %r3;
	mul.wide.s32 	%rd7, %r4, 4;
	add.s64 	%rd8, %rd6, %rd7;
	ld.global.u32 	%r5, [%rd8];
	add.s64 	%rd9, %rd5, %rd7;
	ld.global.u32 	%r6, [%rd9];
	add.s32 	%r7, %r6, %r5;
	add.s64 	%rd10, %rd4, %rd7;
	st.global.u32 	[%rd10], %r7;
	ret;

}


// ===== COMPILED SASS (sm_100) =====

	.target	sm_100

	.elftype	@"ET_EXEC"


//--------------------- .note.nv.tkinfo           --------------------------
	.section	.note.nv.tkinfo,"",@"SHT_NOTE"
	.sectionflags	@"SHF_NOTE_NV_TKINFO"
	.tkinfo
        /*0018*/ 	.word	0x00000002
        /*0030*/ 	.string	""
        /*0030*/ 	.string	"ptxas"
        /*0030*/ 	.string	"Cuda compilation tools, release 13.0, V13.0.88"
        /*0030*/ 	.string	"Build cuda_13.0.r13.0/compiler.36424714_0"
        /*0030*/ 	.string	"-arch sm_100 -m 64 "



//--------------------- .note.nv.cuinfo           --------------------------
	.section	.note.nv.cuinfo,"",@"SHT_NOTE"
	.sectionflags	@"SHF_NOTE_NV_CUINFO"
        /*0018*/ 	.short	0x0002
        /*001a*/ 	.short	0x0064
        /*001c*/ 	.short	0x0082
	.zero		2


//--------------------- .nv.info                  --------------------------
	.section	.nv.info,"",@"SHT_CUDA_INFO"
	.align	4


	//----- nvinfo : EIATTR_REGCOUNT
	.align		4
        /*0000*/ 	.byte	0x04, 0x2f
        /*0002*/ 	.short	(.L_1 - .L_0)
	.align		4
.L_0:
        /*0004*/ 	.word	index@(_Z6vecAddPiS_S_i)
        /*0008*/ 	.word	0x0000000c


	//----- nvinfo : EIATTR_FRAME_SIZE
	.align		4
.L_1:
        /*000c*/ 	.byte	0x04, 0x11
        /*000e*/ 	.short	(.L_3 - .L_2)
	.align		4
.L_2:
        /*0010*/ 	.word	index@(_Z6vecAddPiS_S_i)
        /*0014*/ 	.word	0x00000000


	//----- nvinfo : EIATTR_MIN_STACK_SIZE
	.align		4
.L_3:
        /*0018*/ 	.byte	0x04, 0x12
        /*001a*/ 	.short	(.L_5 - .L_4)
	.align		4
.L_4:
        /*001c*/ 	.word	index@(_Z6vecAddPiS_S_i)
        /*0020*/ 	.word	0x00000000
.L_5:


//--------------------- .nv.compat                --------------------------
	.section	.nv.compat,"",@"SHT_CUDA_COMPAT_INFO"
	.align	4
        /*0000*/ 	.byte	0x02, 0x09, 0x00, 0x00, 0x02, 0x02, 0x01, 0x00, 0x02, 0x05, 0x05, 0x00, 0x03, 0x07, 0x01, 0x01
        /*0010*/ 	.byte	0x02, 0x03, 0x00, 0x00, 0x02, 0x06, 0x01, 0x00, 0x04, 0x0b, 0x08, 0x00, 0x09, 0x00, 0x00, 0x00
        /*0020*/ 	.byte	0x00, 0x00, 0x00, 0x00


//--------------------- .nv.info._Z6vecAddPiS_S_i --------------------------
	.section	.nv.info._Z6vecAddPiS_S_i,"",@"SHT_CUDA_INFO"
	.sectionflags	@""
	.align	4


	//----- nvinfo : EIATTR_CUDA_API_VERSION
	.align		4
        /*0000*/ 	.byte	0x04, 0x37
        /*0002*/ 	.short	(.L_7 - .L_6)
.L_6:
        /*0004*/ 	.word	0x00000082


	//----- nvinfo : EIATTR_KPARAM_INFO
	.align		4
.L_7:
        /*0008*/ 	.byte	0x04, 0x17
        /*000a*/ 	.short	(.L_9 - .L_8)
.L_8:
        /*000c*/ 	.word	0x00000000
        /*0010*/ 	.short	0x0003
        /*0012*/ 	.short	0x0018
        /*0014*/ 	.byte	0x00, 0xf0, 0x11, 0x00


	//----- nvinfo : EIATTR_KPARAM_INFO
	.align		4
.L_9:
        /*0018*/ 	.byte	0x04, 0x17
        /*001a*/ 	.short	(.L_11 - .L_10)
.L_10:
        /*001c*/ 	.word	0x00000000
        /*0020*/ 	.short	0x0002
        /*0022*/ 	.short	0x0010
        /*0024*/ 	.byte	0x00, 0xf5, 0x21, 0x00


	//----- nvinfo : EIATTR_KPARAM_INFO
	.align		4
.L_11:
        /*0028*/ 	.byte	0x04, 0x17
        /*002a*/ 	.short	(.L_13 - .L_12)
.L_12:
        /*002c*/ 	.word	0x00000000
        /*0030*/ 	.short	0x0001
        /*0032*/ 	.short	0x0008
        /*0034*/ 	.byte	0x00, 0xf5, 0x21, 0x00


	//----- nvinfo : EIATTR_KPARAM_INFO
	.align		4
.L_13:
        /*0038*/ 	.byte	0x04, 0x17
        /*003a*/ 	.short	(.L_15 - .L_14)
.L_14:
        /*003c*/ 	.word	0x00000000
        /*0040*/ 	.short	0x0000
        /*0042*/ 	.short	0x0000
        /*0044*/ 	.byte	0x00, 0xf5, 0x21, 0x00


	//----- nvinfo : EIATTR_SPARSE_MMA_MASK
	.align		4
.L_15:
        /*0048*/ 	.byte	0x03, 0x50
        /*004a*/ 	.short	0x0000


	//----- nvinfo : EIATTR_MAXREG_COUNT
	.align		4
        /*004c*/ 	.byte	0x03, 0x1b
        /*004e*/ 	.short	0x00ff


	//----- nvinfo : EIATTR_MERCURY_ISA_VERSION
	.align		4
        /*0050*/ 	.byte	0x03, 0x5f
        /*0052*/ 	.short	0x0101


	//----- nvinfo : EIATTR_VRC_CTA_INIT_COUNT
	.align		4
        /*0054*/ 	.byte	0x02, 0x4a
	.zero		1
	.zero		1


	//----- nvinfo : EIATTR_EXIT_INSTR_OFFSETS
	.align		4
        /*0058*/ 	.byte	0x04, 0x1c
        /*005a*/ 	.short	(.L_17 - .L_16)


	//   ....[0]....
.L_16:
        /*005c*/ 	.word	0x00000100


	//----- nvinfo : EIATTR_CBANK_PARAM_SIZE
	.align		4
.L_17:
        /*0060*/ 	.byte	0x03, 0x19
        /*0062*/ 	.short	0x001c


	//----- nvinfo : EIATTR_PARAM_CBANK
	.align		4
        /*0064*/ 	.byte	0x04, 0x0a
        /*0066*/ 	.short	(.L_19 - .L_18)
	.align		4
.L_18:
        /*0068*/ 	.word	index@(.nv.constant0._Z6vecAddPiS_S_i)
        /*006c*/ 	.short	0x0380
        /*006e*/ 	.short	0x001c


	//----- nvinfo : EIATTR_SW_WAR
	.align		4
.L_19:
        /*0070*/ 	.byte	0x04, 0x36
        /*0072*/ 	.short	(.L_21 - .L_20)
.L_20:
        /*0074*/ 	.word	0x00000008
.L_21:


//--------------------- .nv.callgraph             --------------------------
	.section	.nv.callgraph,"",@"SHT_CUDA_CALLGRAPH"
	.align	4
	.sectionentsize	8
	.align		4
        /*0000*/ 	.word	0x00000000
	.align		4
        /*0004*/ 	.word	0xffffffff
	.align		4
        /*0008*/ 	.word	0x00000000
	.align		4
        /*000c*/ 	.word	0xfffffffe
	.align		4
        /*0010*/ 	.word	0x00000000
	.align		4
        /*0014*/ 	.word	0xfffffffd
	.align		4
        /*0018*/ 	.word	0x00000000
	.align		4
        /*001c*/ 	.word	0xfffffffc


//--------------------- .text._Z6vecAddPiS_S_i    --------------------------
	.section	.text._Z6vecAddPiS_S_i,"ax",@progbits
	.align	128
        .global         _Z6vecAddPiS_S_i
        .type           _Z6vecAddPiS_S_i,@function
        .size           _Z6vecAddPiS_S_i,(.L_x_1 - _Z6vecAddPiS_S_i)
        .other          _Z6vecAddPiS_S_i,@"STO_CUDA_ENTRY STV_DEFAULT"
_Z6vecAddPiS_S_i:
.text._Z6vecAddPiS_S_i:
[----:B------:R-:W-:Y:S01]  /*0000*/  LDC R1, c[0x0][0x37c] ;  /* 0x0000df00ff017b82 */ /* 0x000fe20000000800 */
[----:B------:R-:W0:Y:S07]  /*0010*/  S2R R0, SR_TID.X ;  /* 0x0000000000007919 */ /* 0x000e2e0000002100 */
[----:B------:R-:W0:Y:S01]  /*0020*/  S2UR UR6, SR_CTAID.X ;  /* 0x00000000000679c3 */ /* 0x000e220000002500 */
[----:B------:R-:W1:Y:S07]  /*0030*/  LDCU.64 UR4, c[0x0][0x358] ;  /* 0x00006b00ff0477ac */ /* 0x000e6e0008000a00 */
[----:B------:R-:W0:Y:S08]  /*0040*/  LDC R9, c[0x0][0x360] ;  /* 0x0000d800ff097b82 */ /* 0x000e300000000800 */
[----:B------:R-:W2:Y:S08]  /*0050*/  LDC.64 R2, c[0x0][0x380] ;  /* 0x0000e000ff027b82 */ /* 0x000eb00000000a00 */
[----:B------:R-:W3:Y:S01]  /*0060*/  LDC.64 R4, c[0x0][0x388] ;  /* 0x0000e200ff047b82 */ /* 0x000ee20000000a00 */
[----:B0-----:R-:W-:-:S07]  /*0070*/  IMAD R9, R9, UR6, R0 ;  /* 0x0000000609097c24 */ /* 0x001fce000f8e0200 */
[----:B------:R-:W0:Y:S01]  /*0080*/  LDC.64 R6, c[0x0][0x390] ;  /* 0x0000e400ff067b82 */ /* 0x000e220000000a00 */
[----:B--2---:R-:W-:-:S06]  /*0090*/  IMAD.WIDE R2, R9, 0x4, R2 ;  /* 0x0000000409027825 */ /* 0x004fcc00078e0202 */
[----:B-1----:R-:W2:Y:S01]  /*00a0*/  LDG.E R2, desc[UR4][R2.64] ;  /* 0x0000000402027981 */ /* 0x002ea2000c1e1900 */
[----:B---3--:R-:W-:-:S06]  /*00b0*/  IMAD.WIDE R4, R9, 0x4, R4 ;  /* 0x0000000409047825 */ /* 0x008fcc00078e0204 */
[----:B------:R-:W2:Y:S01]  /*00c0*/  LDG.E R5, desc[UR4][R4.64] ;  /* 0x0000000404057981 */ /* 0x000ea2000c1e1900 */
[----:B0-----:R-:W-:Y:S01]  /*00d0*/  IMAD.WIDE R6, R9, 0x4, R6 ;  /* 0x0000000409067825 */ /* 0x001fe200078e0206 */
[----:B--2---:R-:W-:-:S05]  /*00e0*/  IADD3 R9, PT, PT, R2, R5, RZ ;  /* 0x0000000502097210 */ /* 0x004fca0007ffe0ff */
[----:B------:R-:W-:Y:S01]  /*00f0*/  STG.E desc[UR4][R6.64], R9 ;  /* 0x0000000906007986 */ /* 0x000fe2000c101904 */
[----:B------:R-:W-:Y:S05]  /*0100*/  EXIT ;  /* 0x000000000000794d */ /* 0x000fea0003800000 */
.L_x_0:
[----:B------:R-:W-:-:S00]  /*0110*/  BRA `(.L_x_0) ;  /* 0xfffffffc00fc7947 */ /* 0x000fc0000383ffff */
[----:B------:R-:W-:-:S00]  /*0120*/  NOP ;  /* 0x0000000000007918 */ /* 0x000fc00000000000 */
        /* <DEDUP_REMOVED lines=13> */
.L_x_1:


//--------------------- .nv.shared.reserved.0     --------------------------
	.section	.nv.shared.reserved.0,"aw",@nobits
	.weak		__nv_reservedSMEM_offset_0_alias
	.size		__nv_reservedSMEM_offset_0_alias, 0, 64
	.other		__nv_reservedSMEM_offset_0_alias,@"STO_CUDA_RESERVED_SHARED STV_DEFAULT"
__nv_reservedSMEM_offset_0_alias:
	.zero		0
	.zero		64


//--------------------- .nv.constant0._Z6vecAddPiS_S_i --------------------------
	.section	.nv.constant0._Z6vecAddPiS_S_i,"a",@progbits
	.sectionflags	@""
	.align	4
.nv.constant0._Z6vecAddPiS_S_i:
	.zero		924


//--------------------- SYMBOLS --------------------------

	.type		.nv.reservedSmem.offset0,@object
	.size		.nv.reservedSmem.offset0,0x4
